	.headerflags	@"EF_CUDA_TEXMODE_UNIFIED EF_CUDA_64BIT_ADDRESS EF_CUDA_ACCELERATORS EF_CUDA_SM90 EF_CUDA_VIRTUAL_SM(EF_CUDA_SM90)"
	.elftype	@"ET_EXEC"


//--------------------- .nv.info                  --------------------------
	.section	.nv.info,"",@"SHT_CUDA_INFO"
	.align	4


	//----- nvinfo : EIATTR_REGCOUNT
	.align		4
        /*0000*/ 	.byte	0x04, 0x2f
        /*0002*/ 	.short	(.L_1 - .L_0)
	.align		4
.L_0:
        /*0004*/ 	.word	index@(triton_poi_fused_native_group_norm_silu_7)
        /*0008*/ 	.word	0x00000012


	//----- nvinfo : EIATTR_MIN_STACK_SIZE
	.align		4
.L_1:
        /*000c*/ 	.byte	0x04, 0x12
        /*000e*/ 	.short	(.L_3 - .L_2)
	.align		4
.L_2:
        /*0010*/ 	.word	index@(triton_poi_fused_native_group_norm_silu_7)
        /*0014*/ 	.word	0x00000000


	//----- nvinfo : EIATTR_FRAME_SIZE
	.align		4
.L_3:
        /*0018*/ 	.byte	0x04, 0x11
        /*001a*/ 	.short	(.L_5 - .L_4)
	.align		4
.L_4:
        /*001c*/ 	.word	index@(triton_poi_fused_native_group_norm_silu_7)
        /*0020*/ 	.word	0x00000000


	//----- nvinfo : EIATTR_MIN_STACK_SIZE
	.align		4
.L_5:
        /*0024*/ 	.byte	0x04, 0x12
        /*0026*/ 	.short	(.L_7 - .L_6)
	.align		4
.L_6:
        /*0028*/ 	.word	index@(triton_poi_fused_native_group_norm_silu_7)
        /*002c*/ 	.word	0x00000000
.L_7:


//--------------------- .nv.info.triton_poi_fused_native_group_norm_silu_7 --------------------------
	.section	.nv.info.triton_poi_fused_native_group_norm_silu_7,"",@"SHT_CUDA_INFO"
	.sectionflags	@""
	.align	4


	//----- nvinfo : EIATTR_CUDA_API_VERSION
	.align		4
        /*0000*/ 	.byte	0x04, 0x37
        /*0002*/ 	.short	(.L_9 - .L_8)
.L_8:
        /*0004*/ 	.word	0x0000007c


	//----- nvinfo : EIATTR_KPARAM_INFO
	.align		4
.L_9:
        /*0008*/ 	.byte	0x04, 0x17
        /*000a*/ 	.short	(.L_11 - .L_10)
.L_10:
        /*000c*/ 	.word	0x00000000
        /*0010*/ 	.short	0x0006
        /*0012*/ 	.short	0x0030
        /*0014*/ 	.byte	0x00, 0xf0, 0x11, 0x00


	//----- nvinfo : EIATTR_KPARAM_INFO
	.align		4
.L_11:
        /*0018*/ 	.byte	0x04, 0x17
        /*001a*/ 	.short	(.L_13 - .L_12)
.L_12:
        /*001c*/ 	.word	0x00000000
        /*0020*/ 	.short	0x0005
        /*0022*/ 	.short	0x0028
        /*0024*/ 	.byte	0x00, 0xf4, 0x21, 0x00


	//----- nvinfo : EIATTR_KPARAM_INFO
	.align		4
.L_13:
        /*0028*/ 	.byte	0x04, 0x17
        /*002a*/ 	.short	(.L_15 - .L_14)
.L_14:
        /*002c*/ 	.word	0x00000000
        /*0030*/ 	.short	0x0004
        /*0032*/ 	.short	0x0020
        /*0034*/ 	.byte	0x00, 0xf4, 0x21, 0x00


	//----- nvinfo : EIATTR_KPARAM_INFO
	.align		4
.L_15:
        /*0038*/ 	.byte	0x04, 0x17
        /*003a*/ 	.short	(.L_17 - .L_16)
.L_16:
        /*003c*/ 	.word	0x00000000
        /*0040*/ 	.short	0x0003
        /*0042*/ 	.short	0x0018
        /*0044*/ 	.byte	0x00, 0xf4, 0x21, 0x00


	//----- nvinfo : EIATTR_KPARAM_INFO
	.align		4
.L_17:
        /*0048*/ 	.byte	0x04, 0x17
        /*004a*/ 	.short	(.L_19 - .L_18)
.L_18:
        /*004c*/ 	.word	0x00000000
        /*0050*/ 	.short	0x0002
        /*0052*/ 	.short	0x0010
        /*0054*/ 	.byte	0x00, 0xf4, 0x21, 0x00


	//----- nvinfo : EIATTR_KPARAM_INFO
	.align		4
.L_19:
        /*0058*/ 	.byte	0x04, 0x17
        /*005a*/ 	.short	(.L_21 - .L_20)
.L_20:
        /*005c*/ 	.word	0x00000000
        /*0060*/ 	.short	0x0001
        /*0062*/ 	.short	0x0008
        /*0064*/ 	.byte	0x00, 0xf4, 0x21, 0x00


	//----- nvinfo : EIATTR_KPARAM_INFO
	.align		4
.L_21:
        /*0068*/ 	.byte	0x04, 0x17
        /*006a*/ 	.short	(.L_23 - .L_22)
.L_22:
        /*006c*/ 	.word	0x00000000
        /*0070*/ 	.short	0x0000
        /*0072*/ 	.short	0x0000
        /*0074*/ 	.byte	0x00, 0xf4, 0x21, 0x00


	//----- nvinfo : EIATTR_SPARSE_MMA_MASK
	.align		4
.L_23:
        /*0078*/ 	.byte	0x03, 0x50
        /*007a*/ 	.short	0x0000


	//----- nvinfo : EIATTR_MAXREG_COUNT
	.align		4
        /*007c*/ 	.byte	0x03, 0x1b
        /*007e*/ 	.short	0x00ff


	//----- nvinfo : EIATTR_EXIT_INSTR_OFFSETS
	.align		4
        /*0080*/ 	.byte	0x04, 0x1c
        /*0082*/ 	.short	(.L_25 - .L_24)


	//   ....[0]....
.L_24:
        /*0084*/ 	.word	0x00000430


	//----- nvinfo : EIATTR_REQNTID
	.align		4
.L_25:
        /*0088*/ 	.byte	0x04, 0x10
        /*008a*/ 	.short	(.L_27 - .L_26)
.L_26:
        /*008c*/ 	.word	0x00000100
        /*0090*/ 	.word	0x00000001
        /*0094*/ 	.word	0x00000001


	//----- nvinfo : EIATTR_CBANK_PARAM_SIZE
	.align		4
.L_27:
        /*0098*/ 	.byte	0x03, 0x19
        /*009a*/ 	.short	0x0034


	//----- nvinfo : EIATTR_PARAM_CBANK
	.align		4
        /*009c*/ 	.byte	0x04, 0x0a
        /*009e*/ 	.short	(.L_29 - .L_28)
	.align		4
.L_28:
        /*00a0*/ 	.word	index@(.nv.constant0.triton_poi_fused_native_group_norm_silu_7)
        /*00a4*/ 	.short	0x0210
        /*00a6*/ 	.short	0x0034


	//----- nvinfo : EIATTR_SW_WAR
	.align		4
.L_29:
        /*00a8*/ 	.byte	0x04, 0x36
        /*00aa*/ 	.short	(.L_31 - .L_30)
.L_30:
        /*00ac*/ 	.word	0x00000008
.L_31:


//--------------------- .nv.callgraph             --------------------------
	.section	.nv.callgraph,"",@"SHT_CUDA_CALLGRAPH"
	.align	4
	.sectionentsize	8
	.align		4
        /*0000*/ 	.word	0x00000000
	.align		4
        /*0004*/ 	.word	0xffffffff
	.align		4
        /*0008*/ 	.word	0x00000000
	.align		4
        /*000c*/ 	.word	0xfffffffe
	.align		4
        /*0010*/ 	.word	0x00000000
	.align		4
        /*0014*/ 	.word	0xfffffffd
	.align		4
        /*0018*/ 	.word	0x00000000
	.align		4
        /*001c*/ 	.word	0xfffffffc


//--------------------- .text.triton_poi_fused_native_group_norm_silu_7 --------------------------
	.section	.text.triton_poi_fused_native_group_norm_silu_7,"ax",@progbits
	.align	128
        .global         triton_poi_fused_native_group_norm_silu_7
        .type           triton_poi_fused_native_group_norm_silu_7,@function
        .size           triton_poi_fused_native_group_norm_silu_7,(.L_x_1 - triton_poi_fused_native_group_norm_silu_7)
        .other          triton_poi_fused_native_group_norm_silu_7,@"STO_CUDA_ENTRY STV_DEFAULT"
triton_poi_fused_native_group_norm_silu_7:
.text.triton_poi_fused_native_group_norm_silu_7:
[----:B------:R-:W-:Y:S01]  /*0000*/  LDC R1, c[0x0][0x28] ;  /* 0x00000a00ff017b82 */ /* 0x000fe20000000800 */
[----:B------:R-:W1:Y:S07]  /*0010*/  S2R R0, SR_TID.X ;  /* 0x0000000000007919 */ /* 0x000e6e0000002100 */
[----:B------:R-:W2:Y:S01]  /*0020*/  LDC.64 R10, c[0x0][0x220] ;  /* 0x00008800ff0a7b82 */ /* 0x000ea20000000a00 */
[----:B------:R-:W-:Y:S01]  /*0030*/  ULDC.64 UR4, c[0x0][0x208] ;  /* 0x0000820000047ab9 */ /* 0x000fe20000000a00 */
[----:B------:R-:W3:Y:S06]  /*0040*/  S2R R3, SR_CTAID.X ;  /* 0x0000000000037919 */ /* 0x000eec0000002500 */
[----:B------:R-:W4:Y:S08]  /*0050*/  LDC.64 R8, c[0x0][0x218] ;  /* 0x00008600ff087b82 */ /* 0x000f300000000a00 */
[----:B------:R-:W5:Y:S08]  /*0060*/  LDC.64 R4, c[0x0][0x228] ;  /* 0x00008a00ff047b82 */ /* 0x000f700000000a00 */
[----:B------:R-:W5:Y:S01]  /*0070*/  LDC.64 R6, c[0x0][0x230] ;  /* 0x00008c00ff067b82 */ /* 0x000f620000000a00 */
[----:B-1----:R-:W-:-:S04]  /*0080*/  SHF.L.U32 R0, R0, 0x1, RZ ;  /* 0x0000000100007819 */ /* 0x002fc800000006ff */
[----:B------:R-:W-:Y:S02]  /*0090*/  LOP3.LUT R0, R0, 0x1fe, RZ, 0xc0, !PT ;  /* 0x000001fe00007812 */ /* 0x000fe400078ec0ff */
[----:B---3--:R-:W-:Y:S02]  /*00a0*/  SHF.R.S32.HI R13, RZ, 0x16, R3 ;  /* 0x00000016ff0d7819 */ /* 0x008fe40000011403 */
[----:B------:R-:W-:Y:S02]  /*00b0*/  LEA R0, R3, R0, 0x9 ;  /* 0x0000000003007211 */ /* 0x000fe400078e48ff */
[----:B------:R-:W-:Y:S01]  /*00c0*/  SGXT R13, R13, 0x1 ;  /* 0x000000010d0d781a */ /* 0x000fe20000000200 */
[----:B------:R-:W1:Y:S02]  /*00d0*/  LDC.64 R2, c[0x0][0x238] ;  /* 0x00008e00ff027b82 */ /* 0x000e640000000a00 */
[----:B----4-:R-:W-:Y:S01]  /*00e0*/  IMAD.WIDE R8, R0, 0x4, R8 ;  /* 0x0000000400087825 */ /* 0x010fe200078e0208 */
[----:B------:R-:W-:-:S02]  /*00f0*/  LEA.HI R12, R13, R0, RZ, 0xa ;  /* 0x000000000d0c7211 */ /* 0x000fc400078f50ff */
[----:B------:R-:W-:Y:S02]  /*0100*/  LEA.HI R13, R13, R0, RZ, 0xc ;  /* 0x000000000d0d7211 */ /* 0x000fe400078f60ff */
[----:B------:R-:W-:Y:S01]  /*0110*/  SHF.R.S32.HI R12, RZ, 0xa, R12 ;  /* 0x0000000aff0c7819 */ /* 0x000fe2000001140c */
[----:B------:R-:W3:Y:S01]  /*0120*/  LDG.E.64 R8, desc[UR4][R8.64] ;  /* 0x0000000408087981 */ /* 0x000ee2000c1e1b00 */
[----:B------:R-:W-:Y:S02]  /*0130*/  SHF.R.S32.HI R15, RZ, 0xc, R13 ;  /* 0x0000000cff0f7819 */ /* 0x000fe4000001140d */
[----:B------:R-:W-:-:S03]  /*0140*/  LEA.HI R13, R12, R12, RZ, 0x7 ;  /* 0x0000000c0c0d7211 */ /* 0x000fc600078f38ff */
[----:B--2---:R-:W-:Y:S01]  /*0150*/  IMAD.WIDE R10, R15, 0x4, R10 ;  /* 0x000000040f0a7825 */ /* 0x004fe200078e020a */
[----:B------:R-:W-:-:S03]  /*0160*/  LOP3.LUT R13, R13, 0xffffff80, RZ, 0xc0, !PT ;  /* 0xffffff800d0d7812 */ /* 0x000fc600078ec0ff */
[----:B-----5:R-:W-:Y:S01]  /*0170*/  IMAD.WIDE R4, R15, 0x4, R4 ;  /* 0x000000040f047825 */ /* 0x020fe200078e0204 */
[----:B------:R-:W-:Y:S01]  /*0180*/  IADD3 R13, R12, -R13, RZ ;  /* 0x8000000d0c0d7210 */ /* 0x000fe20007ffe0ff */
[----:B------:R-:W3:Y:S04]  /*0190*/  LDG.E.EL R10, desc[UR4][R10.64] ;  /* 0x000000040a0a7981 */ /* 0x000ee8000c2e1900 */
[----:B------:R-:W2:Y:S01]  /*01a0*/  LDG.E.EL R4, desc[UR4][R4.64] ;  /* 0x0000000404047981 */ /* 0x000ea2000c2e1900 */
[----:B0-----:R-:W-:-:S04]  /*01b0*/  IMAD.WIDE R6, R13, 0x4, R6 ;  /* 0x000000040d067825 */ /* 0x001fc800078e0206 */
[----:B-1----:R-:W-:Y:S02]  /*01c0*/  IMAD.WIDE R2, R13, 0x4, R2 ;  /* 0x000000040d027825 */ /* 0x002fe400078e0202 */
[----:B------:R-:W4:Y:S04]  /*01d0*/  LDG.E.EL R6, desc[UR4][R6.64] ;  /* 0x0000000406067981 */ /* 0x000f28000c2e1900 */
[----:B------:R-:W4:Y:S01]  /*01e0*/  LDG.E.EL R3, desc[UR4][R2.64] ;  /* 0x0000000402037981 */ /* 0x000f22000c2e1900 */
[----:B---3--:R-:W-:-:S04]  /*01f0*/  FADD R13, R8, -R10 ;  /* 0x8000000a080d7221 */ /* 0x008fc80000000000 */
[----:B--2---:R-:W-:Y:S01]  /*0200*/  FMUL R12, R4, R13 ;  /* 0x0000000d040c7220 */ /* 0x004fe20000400000 */
[----:B------:R-:W-:-:S04]  /*0210*/  FADD R13, R9, -R10 ;  /* 0x8000000a090d7221 */ /* 0x000fc80000000000 */
[----:B------:R-:W-:Y:S01]  /*0220*/  FMUL R10, R4, R13 ;  /* 0x0000000d040a7220 */ /* 0x000fe20000400000 */
[----:B----4-:R-:W-:-:S03]  /*0230*/  FFMA R12, R6, R12, R3 ;  /* 0x0000000c060c7223 */ /* 0x010fc60000000003 */
[----:B------:R-:W-:Y:S01]  /*0240*/  FFMA R10, R6, R10, R3 ;  /* 0x0000000a060a7223 */ /* 0x000fe20000000003 */
[----:B------:R-:W-:-:S03]  /*0250*/  FADD R8, RZ, -R12 ;  /* 0x8000000cff087221 */ /* 0x000fc60000000000 */
[----:B------:R-:W-:Y:S01]  /*0260*/  FADD R4, RZ, -R10 ;  /* 0x8000000aff047221 */ /* 0x000fe20000000000 */
[----:B------:R-:W-:-:S03]  /*0270*/  FMUL R8, R8, 1.4426950216293334961 ;  /* 0x3fb8aa3b08087820 */ /* 0x000fc60000400000 */
[----:B------:R-:W-:Y:S02]  /*0280*/  FMUL R4, R4, 1.4426950216293334961 ;  /* 0x3fb8aa3b04047820 */ /* 0x000fe40000400000 */
[----:B------:R-:W-:-:S03]  /*0290*/  FSETP.GEU.AND P0, PT, R8, -126, PT ;  /* 0xc2fc00000800780b */ /* 0x000fc60003f0e000 */
[----:B------:R-:W-:-:S10]  /*02a0*/  FSETP.GEU.AND P1, PT, R4, -126, PT ;  /* 0xc2fc00000400780b */ /* 0x000fd40003f2e000 */
[----:B------:R-:W-:-:S03]  /*02b0*/  @!P0 FMUL R8, R8, 0.5 ;  /* 0x3f00000008088820 */ /* 0x000fc60000400000 */
[----:B------:R-:W-:Y:S01]  /*02c0*/  @!P1 FMUL R4, R4, 0.5 ;  /* 0x3f00000004049820 */ /* 0x000fe20000400000 */
[----:B------:R-:W0:Y:S08]  /*02d0*/  MUFU.EX2 R2, R8 ;  /* 0x0000000800027308 */ /* 0x000e300000000800 */
[----:B------:R-:W1:Y:S01]  /*02e0*/  MUFU.EX2 R3, R4 ;  /* 0x0000000400037308 */ /* 0x000e620000000800 */
[----:B0-----:R-:W-:-:S04]  /*02f0*/  @!P0 FMUL R2, R2, R2 ;  /* 0x0000000202028220 */ /* 0x001fc80000400000 */
[----:B------:R-:W-:Y:S01]  /*0300*/  FADD R5, R2, 1 ;  /* 0x3f80000002057421 */ /* 0x000fe20000000000 */
[----:B-1----:R-:W-:-:S04]  /*0310*/  @!P1 FMUL R3, R3, R3 ;  /* 0x0000000303039220 */ /* 0x002fc80000400000 */
[----:B------:R-:W-:Y:S01]  /*0320*/  FADD R6, R3, 1 ;  /* 0x3f80000003067421 */ /* 0x000fe20000000000 */
[----:B------:R-:W-:Y:S01]  /*0330*/  FSETP.GT.AND P0, PT, R5, 8.50705917302346158658e+37, PT ;  /* 0x7e8000000500780b */ /* 0x000fe20003f04000 */
[----:B------:R-:W0:Y:S03]  /*0340*/  LDC.64 R2, c[0x0][0x210] ;  /* 0x00008400ff027b82 */ /* 0x000e260000000a00 */
[----:B------:R-:W-:Y:S01]  /*0350*/  FSETP.GT.AND P1, PT, R6, 8.50705917302346158658e+37, PT ;  /* 0x7e8000000600780b */ /* 0x000fe20003f24000 */
[----:B------:R-:W-:-:S08]  /*0360*/  HFMA2.MMA R9, -RZ, RZ, 1.625, 0 ;  /* 0x3e800000ff097435 */ /* 0x000fd000000001ff */
[----:B------:R-:W-:-:S04]  /*0370*/  @P0 FMUL R5, R5, 0.25 ;  /* 0x3e80000005050820 */ /* 0x000fc80000400000 */
[----:B------:R-:W-:Y:S02]  /*0380*/  @P1 FMUL R6, R6, 0.25 ;  /* 0x3e80000006061820 */ /* 0x000fe40000400000 */
[----:B------:R-:W1:Y:S08]  /*0390*/  MUFU.RCP R5, R5 ;  /* 0x0000000500057308 */ /* 0x000e700000001000 */
[----:B------:R-:W2:Y:S01]  /*03a0*/  MUFU.RCP R6, R6 ;  /* 0x0000000600067308 */ /* 0x000ea20000001000 */
[----:B------:R-:W-:-:S02]  /*03b0*/  FSEL R4, R9, 1, P0 ;  /* 0x3f80000009047808 */ /* 0x000fc40000000000 */
[----:B------:R-:W-:-:S03]  /*03c0*/  FSEL R9, R9, 1, P1 ;  /* 0x3f80000009097808 */ /* 0x000fc60000800000 */
[----:B-1----:R-:W-:Y:S01]  /*03d0*/  FMUL R7, R5, R4 ;  /* 0x0000000405077220 */ /* 0x002fe20000400000 */
[----:B0-----:R-:W-:-:S04]  /*03e0*/  IMAD.WIDE R2, R0, 0x4, R2 ;  /* 0x0000000400027825 */ /* 0x001fc800078e0202 */
[----:B------:R-:W-:Y:S01]  /*03f0*/  FMUL R8, R12, R7 ;  /* 0x000000070c087220 */ /* 0x000fe20000400000 */
[----:B--2---:R-:W-:-:S04]  /*0400*/  FMUL R9, R6, R9 ;  /* 0x0000000906097220 */ /* 0x004fc80000400000 */
[----:B------:R-:W-:-:S05]  /*0410*/  FMUL R9, R10, R9 ;  /* 0x000000090a097220 */ /* 0x000fca0000400000 */
[----:B------:R-:W-:Y:S01]  /*0420*/  STG.E.64 desc[UR4][R2.64], R8 ;  /* 0x0000000802007986 */ /* 0x000fe2000c101b04 */
[----:B------:R-:W-:Y:S05]  /*0430*/  EXIT ;  /* 0x000000000000794d */ /* 0x000fea0003800000 */
.L_x_0:
[----:B------:R-:W-:-:S00]  /*0440*/  BRA `(.L_x_0) ;  /* 0xfffffffc00fc7947 */ /* 0x000fc0000383ffff */
[----:B------:R-:W-:-:S00]  /*0450*/  NOP ;  /* 0x0000000000007918 */ /* 0x000fc00000000000 */
        /* <DEDUP_REMOVED lines=10> */
.L_x_1:


//--------------------- .nv.constant0.triton_poi_fused_native_group_norm_silu_7 --------------------------
	.section	.nv.constant0.triton_poi_fused_native_group_norm_silu_7,"a",@progbits
	.sectionflags	@""
	.align	4
.nv.constant0.triton_poi_fused_native_group_norm_silu_7:
	.zero		580
